//
// Generated by NVIDIA NVVM Compiler
//
// Compiler Build ID: CL-36424714
// Cuda compilation tools, release 13.0, V13.0.88
// Based on NVVM 20.0.0
//

.version 9.0
.target sm_100
.address_size 64

	// .globl	_Z9divKernelPKfS0_Pfi

.visible .entry _Z9divKernelPKfS0_Pfi(
	.param .u64 .ptr .align 1 _Z9divKernelPKfS0_Pfi_param_0,
	.param .u64 .ptr .align 1 _Z9divKernelPKfS0_Pfi_param_1,
	.param .u64 .ptr .align 1 _Z9divKernelPKfS0_Pfi_param_2,
	.param .u32 _Z9divKernelPKfS0_Pfi_param_3
)
{
	.reg .pred 	%p<3>;
	.reg .b32 	%r<7>;
	.reg .b32 	%f<4>;
	.reg .b64 	%rd<14>;

	ld.param.u64 	%rd2, [_Z9divKernelPKfS0_Pfi_param_0];
	ld.param.u64 	%rd3, [_Z9divKernelPKfS0_Pfi_param_1];
	ld.param.u64 	%rd4, [_Z9divKernelPKfS0_Pfi_param_2];
	ld.param.u32 	%r2, [_Z9divKernelPKfS0_Pfi_param_3];
	cvta.to.global.u64 	%rd1, %rd4;
	mov.u32 	%r3, %ctaid.x;
	mov.u32 	%r4, %ntid.x;
	mov.u32 	%r5, %tid.x;
	mad.lo.s32 	%r1, %r3, %r4, %r5;
	setp.ge.s32 	%p1, %r1, %r2;
	@%p1 bra 	$L__BB0_4;
	cvta.to.global.u64 	%rd5, %rd3;
	mul.wide.s32 	%rd6, %r1, 4;
	add.s64 	%rd7, %rd5, %rd6;
	ld.global.f32 	%f1, [%rd7];
	setp.eq.f32 	%p2, %f1, 0f00000000;
	@%p2 bra 	$L__BB0_3;
	cvta.to.global.u64 	%rd10, %rd2;
	add.s64 	%rd12, %rd10, %rd6;
	ld.global.f32 	%f2, [%rd12];
	div.rn.f32 	%f3, %f2, %f1;
	add.s64 	%rd13, %rd1, %rd6;
	st.global.f32 	[%rd13], %f3;
	bra.uni 	$L__BB0_4;
$L__BB0_3:
	add.s64 	%rd9, %rd1, %rd6;
	mov.b32 	%r6, 0;
	st.global.u32 	[%rd9], %r6;
$L__BB0_4:
	ret;

}


// ===== COMPILED SASS (sm_100) =====

	.target	sm_100

	.elftype	@"ET_EXEC"


//--------------------- .note.nv.tkinfo           --------------------------
	.section	.note.nv.tkinfo,"",@"SHT_NOTE"
	.sectionflags	@"SHF_NOTE_NV_TKINFO"
	.tkinfo
        /*0018*/ 	.word	0x00000002
        /*0030*/ 	.string	""
        /*0030*/ 	.string	"ptxas"
        /*0030*/ 	.string	"Cuda compilation tools, release 13.0, V13.0.88"
        /*0030*/ 	.string	"Build cuda_13.0.r13.0/compiler.36424714_0"
        /*0030*/ 	.string	"-arch sm_100 -m 64 "



//--------------------- .note.nv.cuinfo           --------------------------
	.section	.note.nv.cuinfo,"",@"SHT_NOTE"
	.sectionflags	@"SHF_NOTE_NV_CUINFO"
        /*0018*/ 	.short	0x0002
        /*001a*/ 	.short	0x0064
        /*001c*/ 	.short	0x0082
	.zero		2


//--------------------- .nv.info                  --------------------------
	.section	.nv.info,"",@"SHT_CUDA_INFO"
	.align	4


	//----- nvinfo : EIATTR_REGCOUNT
	.align		4
        /*0000*/ 	.byte	0x04, 0x2f
        /*0002*/ 	.short	(.L_1 - .L_0)
	.align		4
.L_0:
        /*0004*/ 	.word	index@(_Z9divKernelPKfS0_Pfi)
        /*0008*/ 	.word	0x00000010


	//----- nvinfo : EIATTR_FRAME_SIZE
	.align		4
.L_1:
        /*000c*/ 	.byte	0x04, 0x11
        /*000e*/ 	.short	(.L_3 - .L_2)
	.align		4
.L_2:
        /*0010*/ 	.word	index@($__internal_0_$__cuda_sm3x_div_rn_noftz_f32_slowpath)
        /*0014*/ 	.word	0x00000000


	//----- nvinfo : EIATTR_FRAME_SIZE
	.align		4
.L_3:
        /*0018*/ 	.byte	0x04, 0x11
        /*001a*/ 	.short	(.L_5 - .L_4)
	.align		4
.L_4:
        /*001c*/ 	.word	index@(_Z9divKernelPKfS0_Pfi)
        /*0020*/ 	.word	0x00000000


	//----- nvinfo : EIATTR_MIN_STACK_SIZE
	.align		4
.L_5:
        /*0024*/ 	.byte	0x04, 0x12
        /*0026*/ 	.short	(.L_7 - .L_6)
	.align		4
.L_6:
        /*0028*/ 	.word	index@(_Z9divKernelPKfS0_Pfi)
        /*002c*/ 	.word	0x00000000
.L_7:


//--------------------- .nv.compat                --------------------------
	.section	.nv.compat,"",@"SHT_CUDA_COMPAT_INFO"
	.align	4
        /*0000*/ 	.byte	0x02, 0x09, 0x00, 0x00, 0x02, 0x02, 0x01, 0x00, 0x02, 0x05, 0x05, 0x00, 0x03, 0x07, 0x01, 0x01
        /*0010*/ 	.byte	0x02, 0x03, 0x00, 0x00, 0x02, 0x06, 0x01, 0x00, 0x04, 0x0b, 0x08, 0x00, 0x01, 0x00, 0x00, 0x00
        /*0020*/ 	.byte	0x00, 0x00, 0x00, 0x00


//--------------------- .nv.info._Z9divKernelPKfS0_Pfi --------------------------
	.section	.nv.info._Z9divKernelPKfS0_Pfi,"",@"SHT_CUDA_INFO"
	.sectionflags	@""
	.align	4


	//----- nvinfo : EIATTR_CUDA_API_VERSION
	.align		4
        /*0000*/ 	.byte	0x04, 0x37
        /*0002*/ 	.short	(.L_9 - .L_8)
.L_8:
        /*0004*/ 	.word	0x00000082


	//----- nvinfo : EIATTR_KPARAM_INFO
	.align		4
.L_9:
        /*0008*/ 	.byte	0x04, 0x17
        /*000a*/ 	.short	(.L_11 - .L_10)
.L_10:
        /*000c*/ 	.word	0x00000000
        /*0010*/ 	.short	0x0003
        /*0012*/ 	.short	0x0018
        /*0014*/ 	.byte	0x00, 0xf0, 0x11, 0x00


	//----- nvinfo : EIATTR_KPARAM_INFO
	.align		4
.L_11:
        /*0018*/ 	.byte	0x04, 0x17
        /*001a*/ 	.short	(.L_13 - .L_12)
.L_12:
        /*001c*/ 	.word	0x00000000
        /*0020*/ 	.short	0x0002
        /*0022*/ 	.short	0x0010
        /*0024*/ 	.byte	0x00, 0xf5, 0x21, 0x00


	//----- nvinfo : EIATTR_KPARAM_INFO
	.align		4
.L_13:
        /*0028*/ 	.byte	0x04, 0x17
        /*002a*/ 	.short	(.L_15 - .L_14)
.L_14:
        /*002c*/ 	.word	0x00000000
        /*0030*/ 	.short	0x0001
        /*0032*/ 	.short	0x0008
        /*0034*/ 	.byte	0x00, 0xf5, 0x21, 0x00


	//----- nvinfo : EIATTR_KPARAM_INFO
	.align		4
.L_15:
        /*0038*/ 	.byte	0x04, 0x17
        /*003a*/ 	.short	(.L_17 - .L_16)
.L_16:
        /*003c*/ 	.word	0x00000000
        /*0040*/ 	.short	0x0000
        /*0042*/ 	.short	0x0000
        /*0044*/ 	.byte	0x00, 0xf5, 0x21, 0x00


	//----- nvinfo : EIATTR_SPARSE_MMA_MASK
	.align		4
.L_17:
        /*0048*/ 	.byte	0x03, 0x50
        /*004a*/ 	.short	0x0000


	//----- nvinfo : EIATTR_MAXREG_COUNT
	.align		4
        /*004c*/ 	.byte	0x03, 0x1b
        /*004e*/ 	.short	0x00ff


	//----- nvinfo : EIATTR_MERCURY_ISA_VERSION
	.align		4
        /*0050*/ 	.byte	0x03, 0x5f
        /*0052*/ 	.short	0x0101


	//----- nvinfo : EIATTR_VRC_CTA_INIT_COUNT
	.align		4
        /*0054*/ 	.byte	0x02, 0x4a
	.zero		1
	.zero		1


	//----- nvinfo : EIATTR_EXIT_INSTR_OFFSETS
	.align		4
        /*0058*/ 	.byte	0x04, 0x1c
        /*005a*/ 	.short	(.L_19 - .L_18)


	//   ....[0]....
.L_18:
        /*005c*/ 	.word	0x00000070


	//   ....[1]....
        /*0060*/ 	.word	0x00000210


	//   ....[2]....
        /*0064*/ 	.word	0x00000250


	//----- nvinfo : EIATTR_CRS_STACK_SIZE
	.align		4
.L_19:
        /*0068*/ 	.byte	0x04, 0x1e
        /*006a*/ 	.short	(.L_21 - .L_20)
.L_20:
        /*006c*/ 	.word	0x00000000


	//----- nvinfo : EIATTR_CBANK_PARAM_SIZE
	.align		4
.L_21:
        /*0070*/ 	.byte	0x03, 0x19
        /*0072*/ 	.short	0x001c


	//----- nvinfo : EIATTR_PARAM_CBANK
	.align		4
        /*0074*/ 	.byte	0x04, 0x0a
        /*0076*/ 	.short	(.L_23 - .L_22)
	.align		4
.L_22:
        /*0078*/ 	.word	index@(.nv.constant0._Z9divKernelPKfS0_Pfi)
        /*007c*/ 	.short	0x0380
        /*007e*/ 	.short	0x001c


	//----- nvinfo : EIATTR_SW_WAR
	.align		4
.L_23:
        /*0080*/ 	.byte	0x04, 0x36
        /*0082*/ 	.short	(.L_25 - .L_24)
.L_24:
        /*0084*/ 	.word	0x00000008
.L_25:


//--------------------- .nv.callgraph             --------------------------
	.section	.nv.callgraph,"",@"SHT_CUDA_CALLGRAPH"
	.align	4
	.sectionentsize	8
	.align		4
        /*0000*/ 	.word	0x00000000
	.align		4
        /*0004*/ 	.word	0xffffffff
	.align		4
        /*0008*/ 	.word	0x00000000
	.align		4
        /*000c*/ 	.word	0xfffffffe
	.align		4
        /*0010*/ 	.word	0x00000000
	.align		4
        /*0014*/ 	.word	0xfffffffd
	.align		4
        /*0018*/ 	.word	0x00000000
	.align		4
        /*001c*/ 	.word	0xfffffffc


//--------------------- .text._Z9divKernelPKfS0_Pfi --------------------------
	.section	.text._Z9divKernelPKfS0_Pfi,"ax",@progbits
	.align	128
        .global         _Z9divKernelPKfS0_Pfi
        .type           _Z9divKernelPKfS0_Pfi,@function
        .size           _Z9divKernelPKfS0_Pfi,(.L_x_15 - _Z9divKernelPKfS0_Pfi)
        .other          _Z9divKernelPKfS0_Pfi,@"STO_CUDA_ENTRY STV_DEFAULT"
_Z9divKernelPKfS0_Pfi:
.text._Z9divKernelPKfS0_Pfi:
[----:B------:R-:W-:Y:S01]  /*0000*/  LDC R1, c[0x0][0x37c] ;  /* 0x0000df00ff017b82 */ /* 0x000fe20000000800 */
[----:B------:R-:W0:Y:S07]  /*0010*/  S2R R3, SR_TID.X ;  /* 0x0000000000037919 */ /* 0x000e2e0000002100 */
[----:B------:R-:W0:Y:S01]  /*0020*/  S2UR UR4, SR_CTAID.X ;  /* 0x00000000000479c3 */ /* 0x000e220000002500 */
[----:B------:R-:W1:Y:S07]  /*0030*/  LDCU UR5, c[0x0][0x398] ;  /* 0x00007300ff0577ac */ /* 0x000e6e0008000800 */
[----:B------:R-:W0:Y:S02]  /*0040*/  LDC R2, c[0x0][0x360] ;  /* 0x0000d800ff027b82 */ /* 0x000e240000000800 */
[----:B0-----:R-:W-:-:S05]  /*0050*/  IMAD R2, R2, UR4, R3 ;  /* 0x0000000402027c24 */ /* 0x001fca000f8e0203 */
[----:B-1----:R-:W-:-:S13]  /*0060*/  ISETP.GE.AND P0, PT, R2, UR5, PT ;  /* 0x0000000502007c0c */ /* 0x002fda000bf06270 */
[----:B------:R-:W-:Y:S05]  /*0070*/  @P0 EXIT ;  /* 0x000000000000094d */ /* 0x000fea0003800000 */
[----:B------:R-:W0:Y:S01]  /*0080*/  LDC.64 R4, c[0x0][0x388] ;  /* 0x0000e200ff047b82 */ /* 0x000e220000000a00 */
[----:B------:R-:W1:Y:S01]  /*0090*/  LDCU.64 UR4, c[0x0][0x358] ;  /* 0x00006b00ff0477ac */ /* 0x000e620008000a00 */
[----:B0-----:R-:W-:-:S05]  /*00a0*/  IMAD.WIDE R4, R2, 0x4, R4 ;  /* 0x0000000402047825 */ /* 0x001fca00078e0204 */
[----:B-1----:R-:W2:Y:S02]  /*00b0*/  LDG.E R3, desc[UR4][R4.64] ;  /* 0x0000000404037981 */ /* 0x002ea4000c1e1900 */
[----:B--2---:R-:W-:-:S13]  /*00c0*/  FSETP.NEU.AND P0, PT, R3, RZ, PT ;  /* 0x000000ff0300720b */ /* 0x004fda0003f0d000 */
[----:B------:R-:W-:Y:S05]  /*00d0*/  @!P0 BRA `(.L_x_0) ;  /* 0x0000000000508947 */ /* 0x000fea0003800000 */
[----:B------:R-:W0:Y:S02]  /*00e0*/  LDC.64 R4, c[0x0][0x380] ;  /* 0x0000e000ff047b82 */ /* 0x000e240000000a00 */
[----:B0-----:R-:W-:-:S05]  /*00f0*/  IMAD.WIDE R4, R2, 0x4, R4 ;  /* 0x0000000402047825 */ /* 0x001fca00078e0204 */
[----:B------:R-:W2:Y:S01]  /*0100*/  LDG.E R0, desc[UR4][R4.64] ;  /* 0x0000000404007981 */ /* 0x000ea2000c1e1900 */
[----:B------:R-:W0:Y:S01]  /*0110*/  MUFU.RCP R6, R3 ;  /* 0x0000000300067308 */ /* 0x000e220000001000 */
[----:B------:R-:W-:Y:S01]  /*0120*/  BSSY.RECONVERGENT B0, `(.L_x_1) ;  /* 0x000000b000007945 */ /* 0x000fe20003800200 */
[----:B0-----:R-:W-:-:S04]  /*0130*/  FFMA R7, -R3, R6, 1 ;  /* 0x3f80000003077423 */ /* 0x001fc80000000106 */
[----:B------:R-:W-:Y:S02]  /*0140*/  FFMA R7, R6, R7, R6 ;  /* 0x0000000706077223 */ /* 0x000fe40000000006 */
[----:B--2---:R-:W0:Y:S02]  /*0150*/  FCHK P0, R0, R3 ;  /* 0x0000000300007302 */ /* 0x004e240000000000 */
[----:B------:R-:W-:-:S04]  /*0160*/  FFMA R6, R0, R7, RZ ;  /* 0x0000000700067223 */ /* 0x000fc800000000ff */
[----:B------:R-:W-:-:S04]  /*0170*/  FFMA R8, -R3, R6, R0 ;  /* 0x0000000603087223 */ /* 0x000fc80000000100 */
[----:B------:R-:W-:Y:S01]  /*0180*/  FFMA R7, R7, R8, R6 ;  /* 0x0000000807077223 */ /* 0x000fe20000000006 */
[----:B0-----:R-:W-:Y:S06]  /*0190*/  @!P0 BRA `(.L_x_2) ;  /* 0x00000000000c8947 */ /* 0x001fec0003800000 */
[----:B------:R-:W-:-:S07]  /*01a0*/  MOV R4, 0x1c0 ;  /* 0x000001c000047802 */ /* 0x000fce0000000f00 */
[----:B------:R-:W-:Y:S05]  /*01b0*/  CALL.REL.NOINC `($__internal_0_$__cuda_sm3x_div_rn_noftz_f32_slowpath) ;  /* 0x0000000000287944 */ /* 0x000fea0003c00000 */
[----:B------:R-:W-:-:S07]  /*01c0*/  IMAD.MOV.U32 R7, RZ, RZ, R0 ;  /* 0x000000ffff077224 */ /* 0x000fce00078e0000 */
.L_x_2:
[----:B------:R-:W-:Y:S05]  /*01d0*/  BSYNC.RECONVERGENT B0 ;  /* 0x0000000000007941 */ /* 0x000fea0003800200 */
.L_x_1:
[----:B------:R-:W0:Y:S02]  /*01e0*/  LDC.64 R4, c[0x0][0x390] ;  /* 0x0000e400ff047b82 */ /* 0x000e240000000a00 */
[----:B0-----:R-:W-:-:S05]  /*01f0*/  IMAD.WIDE R2, R2, 0x4, R4 ;  /* 0x0000000402027825 */ /* 0x001fca00078e0204 */
[----:B------:R-:W-:Y:S01]  /*0200*/  STG.E desc[UR4][R2.64], R7 ;  /* 0x0000000702007986 */ /* 0x000fe2000c101904 */
[----:B------:R-:W-:Y:S05]  /*0210*/  EXIT ;  /* 0x000000000000794d */ /* 0x000fea0003800000 */
.L_x_0:
[----:B------:R-:W0:Y:S02]  /*0220*/  LDC.64 R4, c[0x0][0x390] ;  /* 0x0000e400ff047b82 */ /* 0x000e240000000a00 */
[----:B0-----:R-:W-:-:S05]  /*0230*/  IMAD.WIDE R4, R2, 0x4, R4 ;  /* 0x0000000402047825 */ /* 0x001fca00078e0204 */
[----:B------:R-:W-:Y:S01]  /*0240*/  STG.E desc[UR4][R4.64], RZ ;  /* 0x000000ff04007986 */ /* 0x000fe2000c101904 */
[----:B------:R-:W-:Y:S05]  /*0250*/  EXIT ;  /* 0x000000000000794d */ /* 0x000fea0003800000 */
        .weak           $__internal_0_$__cuda_sm3x_div_rn_noftz_f32_slowpath
        .type           $__internal_0_$__cuda_sm3x_div_rn_noftz_f32_slowpath,@function
        .size           $__internal_0_$__cuda_sm3x_div_rn_noftz_f32_slowpath,(.L_x_15 - $__internal_0_$__cuda_sm3x_div_rn_noftz_f32_slowpath)
$__internal_0_$__cuda_sm3x_div_rn_noftz_f32_slowpath:
[--C-:B------:R-:W-:Y:S01]  /*0260*/  SHF.R.U32.HI R6, RZ, 0x17, R3.reuse ;  /* 0x00000017ff067819 */ /* 0x100fe20000011603 */
[----:B------:R-:W-:Y:S01]  /*0270*/  BSSY.RECONVERGENT B1, `(.L_x_3) ;  /* 0x0000064000017945 */ /* 0x000fe20003800200 */
[--C-:B------:R-:W-:Y:S01]  /*0280*/  SHF.R.U32.HI R5, RZ, 0x17, R0.reuse ;  /* 0x00000017ff057819 */ /* 0x100fe20000011600 */
[----:B------:R-:W-:Y:S01]  /*0290*/  IMAD.MOV.U32 R7, RZ, RZ, R0 ;  /* 0x000000ffff077224 */ /* 0x000fe200078e0000 */
[----:B------:R-:W-:Y:S01]  /*02a0*/  LOP3.LUT R6, R6, 0xff, RZ, 0xc0, !PT ;  /* 0x000000ff06067812 */ /* 0x000fe200078ec0ff */
[----:B------:R-:W-:Y:S01]  /*02b0*/  IMAD.MOV.U32 R8, RZ, RZ, R3 ;  /* 0x000000ffff087224 */ /* 0x000fe200078e0003 */
[----:B------:R-:W-:-:S03]  /*02c0*/  LOP3.LUT R5, R5, 0xff, RZ, 0xc0, !PT ;  /* 0x000000ff05057812 */ /* 0x000fc600078ec0ff */
[----:B------:R-:W-:Y:S02]  /*02d0*/  VIADD R11, R6, 0xffffffff ;  /* 0xffffffff060b7836 */ /* 0x000fe40000000000 */
[----:B------:R-:W-:-:S03]  /*02e0*/  VIADD R10, R5, 0xffffffff ;  /* 0xffffffff050a7836 */ /* 0x000fc60000000000 */
[----:B------:R-:W-:-:S04]  /*02f0*/  ISETP.GT.U32.AND P0, PT, R11, 0xfd, PT ;  /* 0x000000fd0b00780c */ /* 0x000fc80003f04070 */
[----:B------:R-:W-:-:S13]  /*0300*/  ISETP.GT.U32.OR P0, PT, R10, 0xfd, P0 ;  /* 0x000000fd0a00780c */ /* 0x000fda0000704470 */
[----:B------:R-:W-:Y:S01]  /*0310*/  @!P0 IMAD.MOV.U32 R9, RZ, RZ, RZ ;  /* 0x000000ffff098224 */ /* 0x000fe200078e00ff */
[----:B------:R-:W-:Y:S06]  /*0320*/  @!P0 BRA `(.L_x_4) ;  /* 0x00000000005c8947 */ /* 0x000fec0003800000 */
[----:B------:R-:W-:Y:S02]  /*0330*/  FSETP.GTU.FTZ.AND P0, PT, |R0|, +INF , PT ;  /* 0x7f8000000000780b */ /* 0x000fe40003f1c200 */
[----:B------:R-:W-:-:S04]  /*0340*/  FSETP.GTU.FTZ.AND P1, PT, |R3|, +INF , PT ;  /* 0x7f8000000300780b */ /* 0x000fc80003f3c200 */
[----:B------:R-:W-:-:S13]  /*0350*/  PLOP3.LUT P0, PT, P0, P1, PT, 0xf8, 0x8f ;  /* 0x00000000008f781c */ /* 0x000fda0000703f70 */
[----:B------:R-:W-:Y:S05]  /*0360*/  @P0 BRA `(.L_x_5) ;  /* 0x00000004004c0947 */ /* 0x000fea0003800000 */
[----:B------:R-:W-:-:S13]  /*0370*/  LOP3.LUT P0, RZ, R8, 0x7fffffff, R7, 0xc8, !PT ;  /* 0x7fffffff08ff7812 */ /* 0x000fda000780c807 */
[----:B------:R-:W-:Y:S05]  /*0380*/  @!P0 BRA `(.L_x_6) ;  /* 0x00000004003c8947 */ /* 0x000fea0003800000 */
[C---:B------:R-:W-:Y:S02]  /*0390*/  FSETP.NEU.FTZ.AND P2, PT, |R0|.reuse, +INF , PT ;  /* 0x7f8000000000780b */ /* 0x040fe40003f5d200 */
[----:B------:R-:W-:Y:S02]  /*03a0*/  FSETP.NEU.FTZ.AND P1, PT, |R3|, +INF , PT ;  /* 0x7f8000000300780b */ /* 0x000fe40003f3d200 */
[----:B------:R-:W-:-:S11]  /*03b0*/  FSETP.NEU.FTZ.AND P0, PT, |R0|, +INF , PT ;  /* 0x7f8000000000780b */ /* 0x000fd60003f1d200 */
[----:B------:R-:W-:Y:S05]  /*03c0*/  @!P1 BRA !P2, `(.L_x_6) ;  /* 0x00000004002c9947 */ /* 0x000fea0005000000 */
[----:B------:R-:W-:-:S04]  /*03d0*/  LOP3.LUT P2, RZ, R7, 0x7fffffff, RZ, 0xc0, !PT ;  /* 0x7fffffff07ff7812 */ /* 0x000fc8000784c0ff */
[----:B------:R-:W-:-:S13]  /*03e0*/  PLOP3.LUT P1, PT, P1, P2, PT, 0x2f, 0xf2 ;  /* 0x0000000000f2781c */ /* 0x000fda0000f24577 */
[----:B------:R-:W-:Y:S05]  /*03f0*/  @P1 BRA `(.L_x_7) ;  /* 0x0000000400181947 */ /* 0x000fea0003800000 */
[----:B------:R-:W-:-:S04]  /*0400*/  LOP3.LUT P1, RZ, R8, 0x7fffffff, RZ, 0xc0, !PT ;  /* 0x7fffffff08ff7812 */ /* 0x000fc8000782c0ff */
[----:B------:R-:W-:-:S13]  /*0410*/  PLOP3.LUT P0, PT, P0, P1, PT, 0x2f, 0xf2 ;  /* 0x0000000000f2781c */ /* 0x000fda0000702577 */
[----:B------:R-:W-:Y:S05]  /*0420*/  @P0 BRA `(.L_x_8) ;  /* 0x0000000400000947 */ /* 0x000fea0003800000 */
[----:B------:R-:W-:Y:S02]  /*0430*/  ISETP.GE.AND P0, PT, R10, RZ, PT ;  /* 0x000000ff0a00720c */ /* 0x000fe40003f06270 */
[----:B------:R-:W-:-:S11]  /*0440*/  ISETP.GE.AND P1, PT, R11, RZ, PT ;  /* 0x000000ff0b00720c */ /* 0x000fd60003f26270 */
[----:B------:R-:W-:Y:S02]  /*0450*/  @P0 IMAD.MOV.U32 R9, RZ, RZ, RZ ;  /* 0x000000ffff090224 */ /* 0x000fe400078e00ff */
[----:B------:R-:W-:Y:S01]  /*0460*/  @!P0 FFMA R7, R0, 1.84467440737095516160e+19, RZ ;  /* 0x5f80000000078823 */ /* 0x000fe200000000ff */
[----:B------:R-:W-:Y:S02]  /*0470*/  @!P0 IMAD.MOV.U32 R9, RZ, RZ, -0x40 ;  /* 0xffffffc0ff098424 */ /* 0x000fe400078e00ff */
[----:B------:R-:W-:Y:S02]  /*0480*/  @!P1 FFMA R8, R3, 1.84467440737095516160e+19, RZ ;  /* 0x5f80000003089823 */ /* 0x000fe400000000ff */
[----:B------:R-:W-:-:S07]  /*0490*/  @!P1 VIADD R9, R9, 0x40 ;  /* 0x0000004009099836 */ /* 0x000fce0000000000 */
.L_x_4:
[----:B------:R-:W-:Y:S01]  /*04a0*/  LEA R3, R6, 0xc0800000, 0x17 ;  /* 0xc080000006037811 */ /* 0x000fe200078eb8ff */
[----:B------:R-:W-:Y:S01]  /*04b0*/  VIADD R5, R5, 0xffffff81 ;  /* 0xffffff8105057836 */ /* 0x000fe20000000000 */
[----:B------:R-:W-:Y:S03]  /*04c0*/  BSSY.RECONVERGENT B2, `(.L_x_9) ;  /* 0x0000035000027945 */ /* 0x000fe60003800200 */
[----:B------:R-:W-:Y:S01]  /*04d0*/  IMAD.IADD R3, R8, 0x1, -R3 ;  /* 0x0000000108037824 */ /* 0x000fe200078e0a03 */
[C---:B------:R-:W-:Y:S01]  /*04e0*/  IADD3 R6, PT, PT, R5.reuse, 0x7f, -R6 ;  /* 0x0000007f05067810 */ /* 0x040fe20007ffe806 */
[----:B------:R-:W-:Y:S02]  /*04f0*/  IMAD R0, R5, -0x800000, R7 ;  /* 0xff80000005007824 */ /* 0x000fe400078e0207 */
[----:B------:R-:W0:Y:S01]  /*0500*/  MUFU.RCP R8, R3 ;  /* 0x0000000300087308 */ /* 0x000e220000001000 */
[----:B------:R-:W-:Y:S01]  /*0510*/  FADD.FTZ R11, -R3, -RZ ;  /* 0x800000ff030b7221 */ /* 0x000fe20000010100 */
[----:B------:R-:W-:-:S03]  /*0520*/  IMAD.IADD R6, R6, 0x1, R9 ;  /* 0x0000000106067824 */ /* 0x000fc600078e0209 */
[----:B0-----:R-:W-:-:S04]  /*0530*/  FFMA R13, R8, R11, 1 ;  /* 0x3f800000080d7423 */ /* 0x001fc8000000000b */
[----:B------:R-:W-:-:S04]  /*0540*/  FFMA R10, R8, R13, R8 ;  /* 0x0000000d080a7223 */ /* 0x000fc80000000008 */
[----:B------:R-:W-:-:S04]  /*0550*/  FFMA R7, R0, R10, RZ ;  /* 0x0000000a00077223 */ /* 0x000fc800000000ff */
[----:B------:R-:W-:-:S04]  /*0560*/  FFMA R8, R11, R7, R0 ;  /* 0x000000070b087223 */ /* 0x000fc80000000000 */
[----:B------:R-:W-:-:S04]  /*0570*/  FFMA R7, R10, R8, R7 ;  /* 0x000000080a077223 */ /* 0x000fc80000000007 */
[----:B------:R-:W-:-:S04]  /*0580*/  FFMA R8, R11, R7, R0 ;  /* 0x000000070b087223 */ /* 0x000fc80000000000 */
[----:B------:R-:W-:-:S05]  /*0590*/  FFMA R0, R10, R8, R7 ;  /* 0x000000080a007223 */ /* 0x000fca0000000007 */
[----:B------:R-:W-:-:S04]  /*05a0*/  SHF.R.U32.HI R3, RZ, 0x17, R0 ;  /* 0x00000017ff037819 */ /* 0x000fc80000011600 */
[----:B------:R-:W-:-:S05]  /*05b0*/  LOP3.LUT R3, R3, 0xff, RZ, 0xc0, !PT ;  /* 0x000000ff03037812 */ /* 0x000fca00078ec0ff */
[----:B------:R-:W-:-:S04]  /*05c0*/  IMAD.IADD R9, R3, 0x1, R6 ;  /* 0x0000000103097824 */ /* 0x000fc800078e0206 */
[----:B------:R-:W-:-:S05]  /*05d0*/  VIADD R3, R9, 0xffffffff ;  /* 0xffffffff09037836 */ /* 0x000fca0000000000 */
[----:B------:R-:W-:-:S13]  /*05e0*/  ISETP.GE.U32.AND P0, PT, R3, 0xfe, PT ;  /* 0x000000fe0300780c */ /* 0x000fda0003f06070 */
[----:B------:R-:W-:Y:S05]  /*05f0*/  @!P0 BRA `(.L_x_10) ;  /* 0x0000000000808947 */ /* 0x000fea0003800000 */
[----:B------:R-:W-:-:S13]  /*0600*/  ISETP.GT.AND P0, PT, R9, 0xfe, PT ;  /* 0x000000fe0900780c */ /* 0x000fda0003f04270 */
[----:B------:R-:W-:Y:S05]  /*0610*/  @P0 BRA `(.L_x_11) ;  /* 0x00000000006c0947 */ /* 0x000fea0003800000 */
[----:B------:R-:W-:-:S13]  /*0620*/  ISETP.GE.AND P0, PT, R9, 0x1, PT ;  /* 0x000000010900780c */ /* 0x000fda0003f06270 */
[----:B------:R-:W-:Y:S05]  /*0630*/  @P0 BRA `(.L_x_12) ;  /* 0x0000000000740947 */ /* 0x000fea0003800000 */
[----:B------:R-:W-:Y:S02]  /*0640*/  ISETP.GE.AND P0, PT, R9, -0x18, PT ;  /* 0xffffffe80900780c */ /* 0x000fe40003f06270 */
[----:B------:R-:W-:-:S11]  /*0650*/  LOP3.LUT R0, R0, 0x80000000, RZ, 0xc0, !PT ;  /* 0x8000000000007812 */ /* 0x000fd600078ec0ff */
[----:B------:R-:W-:Y:S05]  /*0660*/  @!P0 BRA `(.L_x_12) ;  /* 0x0000000000688947 */ /* 0x000fea0003800000 */
[CCC-:B------:R-:W-:Y:S01]  /*0670*/  FFMA.RZ R3, R10.reuse, R8.reuse, R7.reuse ;  /* 0x000000080a037223 */ /* 0x1c0fe2000000c007 */
[CCC-:B------:R-:W-:Y:S01]  /*0680*/  FFMA.RM R6, R10.reuse, R8.reuse, R7.reuse ;  /* 0x000000080a067223 */ /* 0x1c0fe20000004007 */
[C---:B------:R-:W-:Y:S02]  /*0690*/  ISETP.NE.AND P2, PT, R9.reuse, RZ, PT ;  /* 0x000000ff0900720c */ /* 0x040fe40003f45270 */
[----:B------:R-:W-:Y:S02]  /*06a0*/  ISETP.NE.AND P1, PT, R9, RZ, PT ;  /* 0x000000ff0900720c */ /* 0x000fe40003f25270 */
[----:B------:R-:W-:Y:S01]  /*06b0*/  LOP3.LUT R5, R3, 0x7fffff, RZ, 0xc0, !PT ;  /* 0x007fffff03057812 */ /* 0x000fe200078ec0ff */
[----:B------:R-:W-:Y:S01]  /*06c0*/  FFMA.RP R3, R10, R8, R7 ;  /* 0x000000080a037223 */ /* 0x000fe20000008007 */
[----:B------:R-:W-:Y:S02]  /*06d0*/  VIADD R8, R9, 0x20 ;  /* 0x0000002009087836 */ /* 0x000fe40000000000 */
[----:B------:R-:W-:Y:S01]  /*06e0*/  LOP3.LUT R5, R5, 0x800000, RZ, 0xfc, !PT ;  /* 0x0080000005057812 */ /* 0x000fe200078efcff */
[----:B------:R-:W-:Y:S01]  /*06f0*/  IMAD.MOV R7, RZ, RZ, -R9 ;  /* 0x000000ffff077224 */ /* 0x000fe200078e0a09 */
[----:B------:R-:W-:-:S02]  /*0700*/  FSETP.NEU.FTZ.AND P0, PT, R3, R6, PT ;  /* 0x000000060300720b */ /* 0x000fc40003f1d000 */
[----:B------:R-:W-:Y:S02]  /*0710*/  SHF.L.U32 R8, R5, R8, RZ ;  /* 0x0000000805087219 */ /* 0x000fe400000006ff */
[----:B------:R-:W-:Y:S02]  /*0720*/  SEL R6, R7, RZ, P2 ;  /* 0x000000ff07067207 */ /* 0x000fe40001000000 */
[----:B------:R-:W-:Y:S02]  /*0730*/  ISETP.NE.AND P1, PT, R8, RZ, P1 ;  /* 0x000000ff0800720c */ /* 0x000fe40000f25270 */
[----:B------:R-:W-:Y:S02]  /*0740*/  SHF.R.U32.HI R6, RZ, R6, R5 ;  /* 0x00000006ff067219 */ /* 0x000fe40000011605 */
[----:B------:R-:W-:Y:S02]  /*0750*/  PLOP3.LUT P0, PT, P0, P1, PT, 0xf8, 0x8f ;  /* 0x00000000008f781c */ /* 0x000fe40000703f70 */
[----:B------:R-:W-:-:S02]  /*0760*/  SHF.R.U32.HI R8, RZ, 0x1, R6 ;  /* 0x00000001ff087819 */ /* 0x000fc40000011606 */
[----:B------:R-:W-:-:S04]  /*0770*/  SEL R3, RZ, 0x1, !P0 ;  /* 0x00000001ff037807 */ /* 0x000fc80004000000 */
[----:B------:R-:W-:-:S04]  /*0780*/  LOP3.LUT R3, R3, 0x1, R8, 0xf8, !PT ;  /* 0x0000000103037812 */ /* 0x000fc800078ef808 */
[----:B------:R-:W-:-:S05]  /*0790*/  LOP3.LUT R3, R3, R6, RZ, 0xc0, !PT ;  /* 0x0000000603037212 */ /* 0x000fca00078ec0ff */
[----:B------:R-:W-:-:S05]  /*07a0*/  IMAD.IADD R3, R8, 0x1, R3 ;  /* 0x0000000108037824 */ /* 0x000fca00078e0203 */
[----:B------:R-:W-:Y:S01]  /*07b0*/  LOP3.LUT R0, R3, R0, RZ, 0xfc, !PT ;  /* 0x0000000003007212 */ /* 0x000fe200078efcff */
[----:B------:R-:W-:Y:S06]  /*07c0*/  BRA `(.L_x_12) ;  /* 0x0000000000107947 */ /* 0x000fec0003800000 */
.L_x_11:
[----:B------:R-:W-:-:S04]  /*07d0*/  LOP3.LUT R0, R0, 0x80000000, RZ, 0xc0, !PT ;  /* 0x8000000000007812 */ /* 0x000fc800078ec0ff */
[----:B------:R-:W-:Y:S01]  /*07e0*/  LOP3.LUT R0, R0, 0x7f800000, RZ, 0xfc, !PT ;  /* 0x7f80000000007812 */ /* 0x000fe200078efcff */
[----:B------:R-:W-:Y:S06]  /*07f0*/  BRA `(.L_x_12) ;  /* 0x0000000000047947 */ /* 0x000fec0003800000 */
.L_x_10:
[----:B------:R-:W-:-:S07]  /*0800*/  IMAD R0, R6, 0x800000, R0 ;  /* 0x0080000006007824 */ /* 0x000fce00078e0200 */
.L_x_12:
[----:B------:R-:W-:Y:S05]  /*0810*/  BSYNC.RECONVERGENT B2 ;  /* 0x0000000000027941 */ /* 0x000fea0003800200 */
.L_x_9:
[----:B------:R-:W-:Y:S05]  /*0820*/  BRA `(.L_x_13) ;  /* 0x0000000000207947 */ /* 0x000fea0003800000 */
.L_x_8:
[----:B------:R-:W-:-:S04]  /*0830*/  LOP3.LUT R0, R8, 0x80000000, R7, 0x48, !PT ;  /* 0x8000000008007812 */ /* 0x000fc800078e4807 */
[----:B------:R-:W-:Y:S01]  /*0840*/  LOP3.LUT R0, R0, 0x7f800000, RZ, 0xfc, !PT ;  /* 0x7f80000000007812 */ /* 0x000fe200078efcff */
[----:B------:R-:W-:Y:S06]  /*0850*/  BRA `(.L_x_13) ;  /* 0x0000000000147947 */ /* 0x000fec0003800000 */
.L_x_7:
[----:B------:R-:W-:Y:S01]  /*0860*/  LOP3.LUT R0, R8, 0x80000000, R7, 0x48, !PT ;  /* 0x8000000008007812 */ /* 0x000fe200078e4807 */
[----:B------:R-:W-:Y:S06]  /*0870*/  BRA `(.L_x_13) ;  /* 0x00000000000c7947 */ /* 0x000fec0003800000 */
.L_x_6:
[----:B------:R-:W0:Y:S01]  /*0880*/  MUFU.RSQ R0, -QNAN ;  /* 0xffc0000000007908 */ /* 0x000e220000001400 */
[----:B------:R-:W-:Y:S05]  /*0890*/  BRA `(.L_x_13) ;  /* 0x0000000000047947 */ /* 0x000fea0003800000 */
.L_x_5:
[----:B------:R-:W-:-:S07]  /*08a0*/  FADD.FTZ R0, R0, R3 ;  /* 0x0000000300007221 */ /* 0x000fce0000010000 */
.L_x_13:
[----:B------:R-:W-:Y:S05]  /*08b0*/  BSYNC.RECONVERGENT B1 ;  /* 0x0000000000017941 */ /* 0x000fea0003800200 */
.L_x_3:
[----:B------:R-:W-:-:S04]  /*08c0*/  IMAD.MOV.U32 R5, RZ, RZ, 0x0 ;  /* 0x00000000ff057424 */ /* 0x000fc800078e00ff */
[----:B0-----:R-:W-:Y:S05]  /*08d0*/  RET.REL.NODEC R4 `(_Z9divKernelPKfS0_Pfi) ;  /* 0xfffffff404c87950 */ /* 0x001fea0003c3ffff */
.L_x_14:
[----:B------:R-:W-:-:S00]  /*08e0*/  BRA `(.L_x_14) ;  /* 0xfffffffc00fc7947 */ /* 0x000fc0000383ffff */
[----:B------:R-:W-:-:S00]  /*08f0*/  NOP ;  /* 0x0000000000007918 */ /* 0x000fc00000000000 */
        /* <DEDUP_REMOVED lines=8> */
.L_x_15:


//--------------------- .nv.shared.reserved.0     --------------------------
	.section	.nv.shared.reserved.0,"aw",@nobits
	.weak		__nv_reservedSMEM_offset_0_alias
	.size		__nv_reservedSMEM_offset_0_alias, 0, 64
	.other		__nv_reservedSMEM_offset_0_alias,@"STO_CUDA_RESERVED_SHARED STV_DEFAULT"
__nv_reservedSMEM_offset_0_alias:
	.zero		0
	.zero		64


//--------------------- .nv.constant0._Z9divKernelPKfS0_Pfi --------------------------
	.section	.nv.constant0._Z9divKernelPKfS0_Pfi,"a",@progbits
	.sectionflags	@""
	.align	4
.nv.constant0._Z9divKernelPKfS0_Pfi:
	.zero		924


//--------------------- SYMBOLS --------------------------

	.type		.nv.reservedSmem.offset0,@object
	.size		.nv.reservedSmem.offset0,0x4
